	.headerflags	@"EF_CUDA_TEXMODE_UNIFIED EF_CUDA_64BIT_ADDRESS EF_CUDA_SM86 EF_CUDA_VIRTUAL_SM(EF_CUDA_SM86)"
	.elftype	@"ET_EXEC"


//--------------------- .nv.info                  --------------------------
	.section	.nv.info,"",@"SHT_CUDA_INFO"
	.align	4


	//----- nvinfo : EIATTR_REGCOUNT
	.align		4
        /*0000*/ 	.byte	0x04, 0x2f
        /*0002*/ 	.short	(.L_1 - .L_0)
	.align		4
.L_0:
        /*0004*/ 	.word	index@(add_kernel)
        /*0008*/ 	.word	0x0000000c


	//----- nvinfo : EIATTR_FRAME_SIZE
	.align		4
.L_1:
        /*000c*/ 	.byte	0x04, 0x11
        /*000e*/ 	.short	(.L_3 - .L_2)
	.align		4
.L_2:
        /*0010*/ 	.word	index@(add_kernel)
        /*0014*/ 	.word	0x00000000


	//----- nvinfo : EIATTR_MIN_STACK_SIZE
	.align		4
.L_3:
        /*0018*/ 	.byte	0x04, 0x12
        /*001a*/ 	.short	(.L_5 - .L_4)
	.align		4
.L_4:
        /*001c*/ 	.word	index@(add_kernel)
        /*0020*/ 	.word	0x00000000
.L_5:


//--------------------- .nv.info.add_kernel       --------------------------
	.section	.nv.info.add_kernel,"",@"SHT_CUDA_INFO"
	.sectionflags	@""
	.align	4


	//----- nvinfo : EIATTR_CUDA_API_VERSION
	.align		4
        /*0000*/ 	.byte	0x04, 0x37
        /*0002*/ 	.short	(.L_7 - .L_6)
.L_6:
        /*0004*/ 	.word	0x00000080


	//----- nvinfo : EIATTR_SW2861232_WAR
	.align		4
.L_7:
        /*0008*/ 	.byte	0x01, 0x35
	.zero		2


	//----- nvinfo : EIATTR_PARAM_CBANK
	.align		4
        /*000c*/ 	.byte	0x04, 0x0a
        /*000e*/ 	.short	(.L_9 - .L_8)
	.align		4
.L_8:
        /*0010*/ 	.word	index@(.nv.constant0.add_kernel)
        /*0014*/ 	.short	0x0160
        /*0016*/ 	.short	0x0028


	//----- nvinfo : EIATTR_CBANK_PARAM_SIZE
	.align		4
.L_9:
        /*0018*/ 	.byte	0x03, 0x19
        /*001a*/ 	.short	0x0028


	//----- nvinfo : EIATTR_KPARAM_INFO
	.align		4
        /*001c*/ 	.byte	0x04, 0x17
        /*001e*/ 	.short	(.L_11 - .L_10)
.L_10:
        /*0020*/ 	.word	0x00000000
        /*0024*/ 	.short	0x0004
        /*0026*/ 	.short	0x0020
        /*0028*/ 	.byte	0x00, 0xf4, 0x21, 0x00


	//----- nvinfo : EIATTR_KPARAM_INFO
	.align		4
.L_11:
        /*002c*/ 	.byte	0x04, 0x17
        /*002e*/ 	.short	(.L_13 - .L_12)
.L_12:
        /*0030*/ 	.word	0x00000000
        /*0034*/ 	.short	0x0003
        /*0036*/ 	.short	0x0018
        /*0038*/ 	.byte	0x00, 0xf0, 0x11, 0x00


	//----- nvinfo : EIATTR_KPARAM_INFO
	.align		4
.L_13:
        /*003c*/ 	.byte	0x04, 0x17
        /*003e*/ 	.short	(.L_15 - .L_14)
.L_14:
        /*0040*/ 	.word	0x00000000
        /*0044*/ 	.short	0x0002
        /*0046*/ 	.short	0x0010
        /*0048*/ 	.byte	0x00, 0xf4, 0x21, 0x00


	//----- nvinfo : EIATTR_KPARAM_INFO
	.align		4
.L_15:
        /*004c*/ 	.byte	0x04, 0x17
        /*004e*/ 	.short	(.L_17 - .L_16)
.L_16:
        /*0050*/ 	.word	0x00000000
        /*0054*/ 	.short	0x0001
        /*0056*/ 	.short	0x0008
        /*0058*/ 	.byte	0x00, 0xf4, 0x21, 0x00


	//----- nvinfo : EIATTR_KPARAM_INFO
	.align		4
.L_17:
        /*005c*/ 	.byte	0x04, 0x17
        /*005e*/ 	.short	(.L_19 - .L_18)
.L_18:
        /*0060*/ 	.word	0x00000000
        /*0064*/ 	.short	0x0000
        /*0066*/ 	.short	0x0000
        /*0068*/ 	.byte	0x00, 0xf4, 0x21, 0x00


	//----- nvinfo : EIATTR_MAXREG_COUNT
	.align		4
.L_19:
        /*006c*/ 	.byte	0x03, 0x1b
        /*006e*/ 	.short	0x00ff


	//----- nvinfo : EIATTR_EXIT_INSTR_OFFSETS
	.align		4
        /*0070*/ 	.byte	0x04, 0x1c
        /*0072*/ 	.short	(.L_21 - .L_20)


	//   ....[0]....
.L_20:
        /*0074*/ 	.word	0x00000110


	//   ....[1]....
        /*0078*/ 	.word	0x00000130


	//----- nvinfo : EIATTR_REQNTID
	.align		4
.L_21:
        /*007c*/ 	.byte	0x04, 0x10
        /*007e*/ 	.short	(.L_23 - .L_22)
.L_22:
        /*0080*/ 	.word	0x00000080
        /*0084*/ 	.word	0x00000001
        /*0088*/ 	.word	0x00000001
.L_23:


//--------------------- .nv.callgraph             --------------------------
	.section	.nv.callgraph,"",@"SHT_CUDA_CALLGRAPH"
	.align	4
	.sectionentsize	8
	.align		4
        /*0000*/ 	.word	0x00000000
	.align		4
        /*0004*/ 	.word	0xffffffff
	.align		4
        /*0008*/ 	.word	0x00000000
	.align		4
        /*000c*/ 	.word	0xfffffffe
	.align		4
        /*0010*/ 	.word	0x00000000
	.align		4
        /*0014*/ 	.word	0xfffffffd
	.align		4
        /*0018*/ 	.word	0x00000000
	.align		4
        /*001c*/ 	.word	0xfffffffc


//--------------------- .nv.rel.action            --------------------------
	.section	.nv.rel.action,"",@"SHT_CUDA_RELOCINFO"
	.align	8
	.sectionentsize	8
        /*0000*/ 	.byte	0x73, 0x00, 0x00, 0x00, 0x00, 0x00, 0x00, 0x00, 0x00, 0x00, 0x00, 0x11, 0x25, 0x00, 0x05, 0x36


//--------------------- .nv.constant0.add_kernel  --------------------------
	.section	.nv.constant0.add_kernel,"a",@progbits
	.sectionflags	@""
	.align	4
.nv.constant0.add_kernel:
	.zero		392


//--------------------- .text.add_kernel          --------------------------
	.section	.text.add_kernel,"ax",@progbits
	.sectioninfo	@"SHI_REGISTERS=12"
	.align	128
        .global         add_kernel
        .type           add_kernel,@function
        .size           add_kernel,(.L_x_1 - add_kernel)
        .other          add_kernel,@"STO_CUDA_ENTRY STV_DEFAULT"
add_kernel:
.text.add_kernel:
[----:B------:R-:W-:Y:S02]  /*0000*/  MOV R1, c[0x0][0x28] ;  /* 0x00000a0000017a02 */ /* 0x000fe40000000f00 */
[----:B------:R-:W0:Y:S01]  /*0010*/  S2R R6, SR_TID.X ;  /* 0x0000000000067919 */ /* 0x000e220000002100 */
[----:B------:R-:W-:Y:S01]  /*0020*/  MOV R7, 0x4 ;  /* 0x0000000400077802 */ /* 0x000fe20000000f00 */
[----:B------:R-:W-:Y:S01]  /*0030*/  CS2R R8, SRZ ;  /* 0x0000000000087805 */ /* 0x000fe2000001ff00 */
[----:B------:R-:W-:Y:S01]  /*0040*/  ULDC.64 UR4, c[0x0][0x118] ;  /* 0x0000460000047ab9 */ /* 0x000fe20000000a00 */
[----:B------:R-:W1:Y:S01]  /*0050*/  S2R R3, SR_CTAID.X ;  /* 0x0000000000037919 */ /* 0x000e620000002500 */
[----:B0-----:R-:W-:-:S04]  /*0060*/  LOP3.LUT R0, R6, 0x3f, RZ, 0xc0, !PT ;  /* 0x0000003f06007812 */ /* 0x001fc800078ec0ff */
[----:B-1----:R-:W-:-:S04]  /*0070*/  LEA R0, R3, R0, 0x6 ;  /* 0x0000000003007211 */ /* 0x002fc800078e30ff */
[C---:B------:R-:W-:Y:S01]  /*0080*/  ISETP.GE.AND P0, PT, R0.reuse, c[0x0][0x178], PT ;  /* 0x00005e0000007a0c */ /* 0x040fe20003f06270 */
[----:B------:R-:W-:-:S04]  /*0090*/  IMAD.WIDE R2, R0, R7, c[0x0][0x160] ;  /* 0x0000580000027625 */ /* 0x000fc800078e0207 */
[----:B------:R-:W-:-:S08]  /*00a0*/  IMAD.WIDE R4, R0, R7, c[0x0][0x168] ;  /* 0x00005a0000047625 */ /* 0x000fd000078e0207 */
[----:B------:R-:W2:Y:S04]  /*00b0*/  @!P0 LDG.E R8, [R2.64] ;  /* 0x0000000402088981 */ /* 0x000ea8000c1e1900 */
[----:B------:R-:W2:Y:S01]  /*00c0*/  @!P0 LDG.E R9, [R4.64] ;  /* 0x0000000404098981 */ /* 0x000ea2000c1e1900 */
[----:B------:R-:W-:Y:S01]  /*00d0*/  LOP3.LUT P0, RZ, R6, 0x40, RZ, 0xc0, !PT ;  /* 0x0000004006ff7812 */ /* 0x000fe2000780c0ff */
[----:B------:R-:W-:-:S03]  /*00e0*/  IMAD.WIDE R6, R0, R7, c[0x0][0x170] ;  /* 0x00005c0000067625 */ /* 0x000fc600078e0207 */
[----:B------:R-:W-:Y:S01]  /*00f0*/  ISETP.LT.AND P0, PT, R0, c[0x0][0x178], !P0 ;  /* 0x00005e0000007a0c */ /* 0x000fe20004701270 */
[----:B--2---:R-:W-:-:S12]  /*0100*/  FADD R9, R9, R8 ;  /* 0x0000000809097221 */ /* 0x004fd80000000000 */
[----:B------:R-:W-:Y:S05]  /*0110*/  @!P0 EXIT ;  /* 0x000000000000894d */ /* 0x000fea0003800000 */
[----:B------:R-:W-:Y:S01]  /*0120*/  STG.E [R6.64], R9 ;  /* 0x0000000906007986 */ /* 0x000fe2000c101904 */
[----:B------:R-:W-:Y:S05]  /*0130*/  EXIT ;  /* 0x000000000000794d */ /* 0x000fea0003800000 */
.L_x_0:
[----:B------:R-:W-:-:S00]  /*0140*/  BRA `(.L_x_0) ;  /* 0xfffffff000007947 */ /* 0x000fc0000383ffff */
[----:B------:R-:W-:-:S00]  /*0150*/  NOP ;  /* 0x0000000000007918 */ /* 0x000fc00000000000 */
        /* <DEDUP_REMOVED lines=10> */
.L_x_1:
